	.headerflags	@"EF_CUDA_TEXMODE_UNIFIED EF_CUDA_64BIT_ADDRESS EF_CUDA_ACCELERATORS EF_CUDA_SM90 EF_CUDA_VIRTUAL_SM(EF_CUDA_SM90)"
	.elftype	@"ET_EXEC"


//--------------------- .nv.info                  --------------------------
	.section	.nv.info,"",@"SHT_CUDA_INFO"
	.align	4


	//----- nvinfo : EIATTR_REGCOUNT
	.align		4
        /*0000*/ 	.byte	0x04, 0x2f
        /*0002*/ 	.short	(.L_1 - .L_0)
	.align		4
.L_0:
        /*0004*/ 	.word	index@(triton_mm)
        /*0008*/ 	.word	0x00000040


	//----- nvinfo : EIATTR_MIN_STACK_SIZE
	.align		4
.L_1:
        /*000c*/ 	.byte	0x04, 0x12
        /*000e*/ 	.short	(.L_3 - .L_2)
	.align		4
.L_2:
        /*0010*/ 	.word	index@(triton_mm)
        /*0014*/ 	.word	0x00000000


	//----- nvinfo : EIATTR_FRAME_SIZE
	.align		4
.L_3:
        /*0018*/ 	.byte	0x04, 0x11
        /*001a*/ 	.short	(.L_5 - .L_4)
	.align		4
.L_4:
        /*001c*/ 	.word	index@(triton_mm)
        /*0020*/ 	.word	0x00000000


	//----- nvinfo : EIATTR_MIN_STACK_SIZE
	.align		4
.L_5:
        /*0024*/ 	.byte	0x04, 0x12
        /*0026*/ 	.short	(.L_7 - .L_6)
	.align		4
.L_6:
        /*0028*/ 	.word	index@(triton_mm)
        /*002c*/ 	.word	0x00000000
.L_7:


//--------------------- .nv.info.triton_mm        --------------------------
	.section	.nv.info.triton_mm,"",@"SHT_CUDA_INFO"
	.sectionflags	@""
	.align	4


	//----- nvinfo : EIATTR_CUDA_API_VERSION
	.align		4
        /*0000*/ 	.byte	0x04, 0x37
        /*0002*/ 	.short	(.L_9 - .L_8)
.L_8:
        /*0004*/ 	.word	0x0000007c


	//----- nvinfo : EIATTR_KPARAM_INFO
	.align		4
.L_9:
        /*0008*/ 	.byte	0x04, 0x17
        /*000a*/ 	.short	(.L_11 - .L_10)
.L_10:
        /*000c*/ 	.word	0x00000000
        /*0010*/ 	.short	0x0003
        /*0012*/ 	.short	0x0018
        /*0014*/ 	.byte	0x00, 0xf0, 0x11, 0x00


	//----- nvinfo : EIATTR_KPARAM_INFO
	.align		4
.L_11:
        /*0018*/ 	.byte	0x04, 0x17
        /*001a*/ 	.short	(.L_13 - .L_12)
.L_12:
        /*001c*/ 	.word	0x00000000
        /*0020*/ 	.short	0x0002
        /*0022*/ 	.short	0x0010
        /*0024*/ 	.byte	0x00, 0xf0, 0x21, 0x00


	//----- nvinfo : EIATTR_KPARAM_INFO
	.align		4
.L_13:
        /*0028*/ 	.byte	0x04, 0x17
        /*002a*/ 	.short	(.L_15 - .L_14)
.L_14:
        /*002c*/ 	.word	0x00000000
        /*0030*/ 	.short	0x0001
        /*0032*/ 	.short	0x0008
        /*0034*/ 	.byte	0x00, 0xf0, 0x21, 0x00


	//----- nvinfo : EIATTR_KPARAM_INFO
	.align		4
.L_15:
        /*0038*/ 	.byte	0x04, 0x17
        /*003a*/ 	.short	(.L_17 - .L_16)
.L_16:
        /*003c*/ 	.word	0x00000000
        /*0040*/ 	.short	0x0000
        /*0042*/ 	.short	0x0000
        /*0044*/ 	.byte	0x00, 0xf0, 0x21, 0x00


	//----- nvinfo : EIATTR_SPARSE_MMA_MASK
	.align		4
.L_17:
        /*0048*/ 	.byte	0x03, 0x50
        /*004a*/ 	.short	0x0000


	//----- nvinfo : EIATTR_MAXREG_COUNT
	.align		4
        /*004c*/ 	.byte	0x03, 0x1b
        /*004e*/ 	.short	0x00ff


	//----- nvinfo : EIATTR_COOP_GROUP_MASK_REGIDS
	.align		4
        /*0050*/ 	.byte	0x04, 0x29
        /*0052*/ 	.short	(.L_19 - .L_18)


	//   ....[0]....
.L_18:
        /*0054*/ 	.word	0xffffffff


	//----- nvinfo : EIATTR_COOP_GROUP_INSTR_OFFSETS
	.align		4
.L_19:
        /*0058*/ 	.byte	0x04, 0x28
        /*005a*/ 	.short	(.L_21 - .L_20)


	//   ....[0]....
.L_20:
        /*005c*/ 	.word	0x00000b10


	//----- nvinfo : EIATTR_EXIT_INSTR_OFFSETS
	.align		4
.L_21:
        /*0060*/ 	.byte	0x04, 0x1c
        /*0062*/ 	.short	(.L_23 - .L_22)


	//   ....[0]....
.L_22:
        /*0064*/ 	.word	0x00000050


	//   ....[1]....
        /*0068*/ 	.word	0x00001d80


	//   ....[2]....
        /*006c*/ 	.word	0x00001dd0


	//----- nvinfo : EIATTR_MAX_THREADS
	.align		4
.L_23:
        /*0070*/ 	.byte	0x04, 0x05
        /*0072*/ 	.short	(.L_25 - .L_24)
.L_24:
        /*0074*/ 	.word	0x00000100
        /*0078*/ 	.word	0x00000001
        /*007c*/ 	.word	0x00000001


	//----- nvinfo : EIATTR_CBANK_PARAM_SIZE
	.align		4
.L_25:
        /*0080*/ 	.byte	0x03, 0x19
        /*0082*/ 	.short	0x001c


	//----- nvinfo : EIATTR_PARAM_CBANK
	.align		4
        /*0084*/ 	.byte	0x04, 0x0a
        /*0086*/ 	.short	(.L_27 - .L_26)
	.align		4
.L_26:
        /*0088*/ 	.word	index@(.nv.constant0.triton_mm)
        /*008c*/ 	.short	0x0210
        /*008e*/ 	.short	0x001c


	//----- nvinfo : EIATTR_SW_WAR
	.align		4
.L_27:
        /*0090*/ 	.byte	0x04, 0x36
        /*0092*/ 	.short	(.L_29 - .L_28)
.L_28:
        /*0094*/ 	.word	0x00000008
.L_29:


//--------------------- .nv.callgraph             --------------------------
	.section	.nv.callgraph,"",@"SHT_CUDA_CALLGRAPH"
	.align	4
	.sectionentsize	8
	.align		4
        /*0000*/ 	.word	0x00000000
	.align		4
        /*0004*/ 	.word	0xffffffff
	.align		4
        /*0008*/ 	.word	0x00000000
	.align		4
        /*000c*/ 	.word	0xfffffffe
	.align		4
        /*0010*/ 	.word	0x00000000
	.align		4
        /*0014*/ 	.word	0xfffffffd
	.align		4
        /*0018*/ 	.word	0x00000000
	.align		4
        /*001c*/ 	.word	0xfffffffc


//--------------------- .text.triton_mm           --------------------------
	.section	.text.triton_mm,"ax",@progbits
	.sectionflags	@"SHF_BARRIERS=1"
	.align	128
        .global         triton_mm
        .type           triton_mm,@function
        .size           triton_mm,(.L_x_2 - triton_mm)
        .other          triton_mm,@"STO_CUDA_ENTRY STV_DEFAULT"
triton_mm:
.text.triton_mm:
[----:B------:R-:W1:Y:S02]  /*0000*/  LDC R1, c[0x0][0x28] ;  /* 0x00000a00ff017b82 */ /* 0x000e640000000800 */
[----:B------:R-:W2:Y:S01]  /*0010*/  LDC R9, c[0x0][0x228] ;  /* 0x00008a00ff097b82 */ /* 0x000ea20000000800 */
[----:B------:R-:W-:-:S04]  /*0020*/  IMAD.MOV.U32 R0, RZ, RZ, 0xc00 ;  /* 0x00000c00ff007424 */ /* 0x000fc800078e00ff */
[----:B--2---:R-:W-:-:S05]  /*0030*/  IMAD R0, R9, R0, 0xc00000 ;  /* 0x00c0000009007424 */ /* 0x004fca00078e0200 */
[----:B------:R-:W-:-:S13]  /*0040*/  ISETP.NE.AND P0, PT, R0, RZ, PT ;  /* 0x000000ff0000720c */ /* 0x000fda0003f05270 */
[----:B------:R-:W-:Y:S05]  /*0050*/  @!P0 EXIT ;  /* 0x000000000000894d */ /* 0x000fea0003800000 */
[----:B------:R-:W2:Y:S01]  /*0060*/  S2R R10, SR_CTAID.X ;  /* 0x00000000000a7919 */ /* 0x000ea20000002500 */
[C---:B------:R-:W-:Y:S01]  /*0070*/  VIADD R0, R9.reuse, 0x107f ;  /* 0x0000107f09007836 */ /* 0x040fe20000000000 */
[----:B------:R-:W3:Y:S01]  /*0080*/  S2UR UR4, SR_CgaCtaId ;  /* 0x00000000000479c3 */ /* 0x000ee20000008800 */
[----:B------:R-:W-:Y:S01]  /*0090*/  VIADD R9, R9, 0x1000 ;  /* 0x0000100009097836 */ /* 0x000fe20000000000 */
[----:B------:R-:W4:Y:S01]  /*00a0*/  S2R R13, SR_TID.X ;  /* 0x00000000000d7919 */ /* 0x000f220000002100 */
[----:B------:R-:W-:Y:S01]  /*00b0*/  UMOV UR6, 0x400 ;  /* 0x0000040000067882 */ /* 0x000fe20000000000 */
[----:B------:R-:W-:Y:S01]  /*00c0*/  SHF.R.S32.HI R3, RZ, 0x1f, R0 ;  /* 0x0000001fff037819 */ /* 0x000fe20000011400 */
[----:B------:R-:W-:Y:S01]  /*00d0*/  ULDC.64 UR18, c[0x0][0x208] ;  /* 0x0000820000127ab9 */ /* 0x000fe20000000a00 */
[----:B------:R-:W-:Y:S01]  /*00e0*/  IMAD.MOV.U32 R56, RZ, RZ, 0x2 ;  /* 0x00000002ff387424 */ /* 0x000fe200078e00ff */
[----:B------:R-:W-:Y:S02]  /*00f0*/  CS2R R24, SRZ ;  /* 0x0000000000187805 */ /* 0x000fe4000001ff00 */
[----:B------:R-:W-:Y:S01]  /*0100*/  LEA.HI R3, R3, R0, RZ, 0x7 ;  /* 0x0000000003037211 */ /* 0x000fe200078f38ff */
[----:B------:R-:W5:Y:S01]  /*0110*/  LDC.64 R22, c[0x0][0x218] ;  /* 0x00008600ff167b82 */ /* 0x000f620000000a00 */
[----:B------:R-:W-:Y:S01]  /*0120*/  IMAD.MOV.U32 R20, RZ, RZ, -0x20 ;  /* 0xffffffe0ff147424 */ /* 0x000fe200078e00ff */
[----:B------:R-:W-:-:S02]  /*0130*/  CS2R R26, SRZ ;  /* 0x00000000001a7805 */ /* 0x000fc4000001ff00 */
[----:B------:R-:W-:Y:S02]  /*0140*/  CS2R R28, SRZ ;  /* 0x00000000001c7805 */ /* 0x000fe4000001ff00 */
[----:B------:R-:W-:Y:S02]  /*0150*/  CS2R R30, SRZ ;  /* 0x00000000001e7805 */ /* 0x000fe4000001ff00 */
[----:B------:R-:W-:Y:S02]  /*0160*/  CS2R R32, SRZ ;  /* 0x0000000000207805 */ /* 0x000fe4000001ff00 */
[----:B------:R-:W-:Y:S02]  /*0170*/  CS2R R34, SRZ ;  /* 0x0000000000227805 */ /* 0x000fe4000001ff00 */
[----:B------:R-:W-:Y:S02]  /*0180*/  CS2R R36, SRZ ;  /* 0x0000000000247805 */ /* 0x000fe4000001ff00 */
[----:B------:R-:W-:-:S02]  /*0190*/  CS2R R38, SRZ ;  /* 0x0000000000267805 */ /* 0x000fc4000001ff00 */
[----:B------:R-:W-:Y:S02]  /*01a0*/  CS2R R40, SRZ ;  /* 0x0000000000287805 */ /* 0x000fe4000001ff00 */
[----:B------:R-:W-:Y:S02]  /*01b0*/  CS2R R42, SRZ ;  /* 0x00000000002a7805 */ /* 0x000fe4000001ff00 */
[----:B------:R-:W-:Y:S02]  /*01c0*/  CS2R R44, SRZ ;  /* 0x00000000002c7805 */ /* 0x000fe4000001ff00 */
[----:B------:R-:W-:Y:S02]  /*01d0*/  CS2R R46, SRZ ;  /* 0x00000000002e7805 */ /* 0x000fe4000001ff00 */
[----:B------:R-:W-:Y:S02]  /*01e0*/  CS2R R48, SRZ ;  /* 0x0000000000307805 */ /* 0x000fe4000001ff00 */
[----:B------:R-:W-:Y:S01]  /*01f0*/  CS2R R50, SRZ ;  /* 0x0000000000327805 */ /* 0x000fe2000001ff00 */
[----:B---3--:R-:W-:Y:S01]  /*0200*/  UPRMT UR6, UR4, 0x654, UR6 ;  /* 0x0000065404067896 */ /* 0x008fe20008000006 */
[----:B------:R-:W-:-:S02]  /*0210*/  CS2R R52, SRZ ;  /* 0x0000000000347805 */ /* 0x000fc4000001ff00 */
[----:B------:R-:W-:Y:S01]  /*0220*/  CS2R R54, SRZ ;  /* 0x0000000000367805 */ /* 0x000fe2000001ff00 */
[----:B------:R-:W-:Y:S01]  /*0230*/  UMOV UR4, 0xffffffff ;  /* 0xffffffff00047882 */ /* 0x000fe20000000000 */
[C---:B--2---:R-:W-:Y:S01]  /*0240*/  IMAD.HI R2, R10.reuse, 0x2aaaaaab, RZ ;  /* 0x2aaaaaab0a027827 */ /* 0x044fe200078e02ff */
[----:B------:R-:W-:Y:S02]  /*0250*/  IABS R11, R10 ;  /* 0x0000000a000b7213 */ /* 0x000fe40000000000 */
[----:B------:R-:W-:Y:S02]  /*0260*/  ISETP.GE.AND P2, PT, R10, RZ, PT ;  /* 0x000000ff0a00720c */ /* 0x000fe40003f46270 */
[----:B------:R-:W-:Y:S02]  /*0270*/  SHF.R.U32.HI R5, RZ, 0x1f, R2 ;  /* 0x0000001fff057819 */ /* 0x000fe40000011602 */
[----:B----4-:R-:W-:Y:S02]  /*0280*/  SHF.R.U32.HI R18, RZ, 0x5, R13 ;  /* 0x00000005ff127819 */ /* 0x010fe4000001160d */
[----:B------:R-:W-:-:S05]  /*0290*/  LEA.HI.SX32 R5, R2, R5, 0x1a ;  /* 0x0000000502057211 */ /* 0x000fca00078fd2ff */
[----:B------:R-:W-:-:S05]  /*02a0*/  IMAD.SHL.U32 R0, R5, 0x8, RZ ;  /* 0x0000000805007824 */ /* 0x000fca00078e00ff */
[----:B------:R-:W-:-:S04]  /*02b0*/  LEA.HI.SX32 R3, R3, -R0, 0x19 ;  /* 0x8000000003037211 */ /* 0x000fc800078fcaff */
[----:B------:R-:W-:-:S04]  /*02c0*/  VIMNMX R6, R3, 0x8, PT ;  /* 0x0000000803067848 */ /* 0x000fc80003fe0100 */
[-C--:B------:R-:W-:Y:S02]  /*02d0*/  IABS R15, R6.reuse ;  /* 0x00000006000f7213 */ /* 0x080fe40000000000 */
[----:B------:R-:W-:Y:S02]  /*02e0*/  IABS R12, R6 ;  /* 0x00000006000c7213 */ /* 0x000fe40000000000 */
[----:B------:R-:W2:Y:S03]  /*02f0*/  I2F.RP R4, R15 ;  /* 0x0000000f00047306 */ /* 0x000ea60000209400 */
[----:B------:R-:W-:-:S05]  /*0300*/  IMAD.MOV R17, RZ, RZ, -R12 ;  /* 0x000000ffff117224 */ /* 0x000fca00078e0a0c */
[----:B--2---:R-:W2:Y:S02]  /*0310*/  MUFU.RCP R4, R4 ;  /* 0x0000000400047308 */ /* 0x004ea40000001000 */
[----:B--2---:R-:W-:Y:S01]  /*0320*/  VIADD R2, R4, 0xffffffe ;  /* 0x0ffffffe04027836 */ /* 0x004fe20000000000 */
[----:B------:R-:W-:-:S05]  /*0330*/  IABS R4, R9 ;  /* 0x0000000900047213 */ /* 0x000fca0000000000 */
[----:B------:R2:W3:Y:S02]  /*0340*/  F2I.FTZ.U32.TRUNC.NTZ R3, R2 ;  /* 0x0000000200037305 */ /* 0x0004e4000021f000 */
[----:B--2---:R-:W-:Y:S02]  /*0350*/  IMAD.MOV.U32 R2, RZ, RZ, RZ ;  /* 0x000000ffff027224 */ /* 0x004fe400078e00ff */
[----:B---3--:R-:W-:-:S04]  /*0360*/  IMAD.MOV R8, RZ, RZ, -R3 ;  /* 0x000000ffff087224 */ /* 0x008fc800078e0a03 */
[----:B------:R-:W-:Y:S02]  /*0370*/  IMAD R7, R8, R15, RZ ;  /* 0x0000000f08077224 */ /* 0x000fe400078e02ff */
[----:B------:R-:W-:Y:S02]  /*0380*/  IMAD.MOV.U32 R8, RZ, RZ, R11 ;  /* 0x000000ffff087224 */ /* 0x000fe400078e000b */
[----:B------:R-:W-:Y:S02]  /*0390*/  IMAD.HI.U32 R3, R3, R7, R2 ;  /* 0x0000000703037227 */ /* 0x000fe400078e0002 */
[----:B------:R-:W2:Y:S02]  /*03a0*/  I2F.RP R7, R4 ;  /* 0x0000000400077306 */ /* 0x000ea40000209400 */
[----:B------:R-:W-:Y:S01]  /*03b0*/  IMAD R11, R5, -0x180, R10 ;  /* 0xfffffe80050b7824 */ /* 0x000fe200078e020a */
[----:B------:R-:W-:Y:S01]  /*03c0*/  LOP3.LUT R5, RZ, R6, RZ, 0x33, !PT ;  /* 0x00000006ff057212 */ /* 0x000fe200078e33ff */
[----:B------:R-:W-:-:S03]  /*03d0*/  IMAD.HI.U32 R2, R3, R8, RZ ;  /* 0x0000000803027227 */ /* 0x000fc600078e00ff */
[----:B------:R-:W-:Y:S01]  /*03e0*/  IABS R12, R11 ;  /* 0x0000000b000c7213 */ /* 0x000fe20000000000 */
[----:B------:R-:W-:-:S04]  /*03f0*/  IMAD R2, R2, R17, R8 ;  /* 0x0000001102027224 */ /* 0x000fc800078e0208 */
[----:B------:R-:W-:Y:S01]  /*0400*/  IMAD.HI.U32 R8, R3, R12, RZ ;  /* 0x0000000c03087227 */ /* 0x000fe200078e00ff */
[----:B------:R-:W-:Y:S01]  /*0410*/  ISETP.GT.U32.AND P0, PT, R15, R2, PT ;  /* 0x000000020f00720c */ /* 0x000fe20003f04070 */
[----:B--2---:R-:W2:Y:S02]  /*0420*/  MUFU.RCP R7, R7 ;  /* 0x0000000700077308 */ /* 0x004ea40000001000 */
[----:B------:R-:W-:Y:S01]  /*0430*/  IMAD R10, R8, R17, R12 ;  /* 0x00000011080a7224 */ /* 0x000fe200078e020c */
[----:B------:R-:W-:-:S09]  /*0440*/  SHF.R.U32.HI R12, RZ, 0x2, R13 ;  /* 0x00000002ff0c7819 */ /* 0x000fd2000001160d */
[----:B------:R-:W-:Y:S01]  /*0450*/  @!P0 IMAD.IADD R2, R2, 0x1, -R15 ;  /* 0x0000000102028824 */ /* 0x000fe200078e0a0f */
[----:B------:R-:W-:Y:S01]  /*0460*/  ISETP.GT.U32.AND P0, PT, R15, R10, PT ;  /* 0x0000000a0f00720c */ /* 0x000fe20003f04070 */
[----:B--2---:R-:W-:-:S03]  /*0470*/  VIADD R3, R7, 0xffffffe ;  /* 0x0ffffffe07037836 */ /* 0x004fc60000000000 */
[----:B------:R-:W-:-:S03]  /*0480*/  ISETP.GT.U32.AND P1, PT, R15, R2, PT ;  /* 0x000000020f00720c */ /* 0x000fc60003f24070 */
[----:B------:R-:W2:Y:S06]  /*0490*/  F2I.FTZ.U32.TRUNC.NTZ R3, R3 ;  /* 0x0000000300037305 */ /* 0x000eac000021f000 */
[--C-:B------:R-:W-:Y:S02]  /*04a0*/  @!P0 IMAD.IADD R10, R10, 0x1, -R15.reuse ;  /* 0x000000010a0a8824 */ /* 0x100fe400078e0a0f */
[----:B------:R-:W-:Y:S02]  /*04b0*/  @!P0 VIADD R8, R8, 0x1 ;  /* 0x0000000108088836 */ /* 0x000fe40000000000 */
[----:B------:R-:W-:Y:S01]  /*04c0*/  @!P1 IMAD.IADD R2, R2, 0x1, -R15 ;  /* 0x0000000102029824 */ /* 0x000fe200078e0a0f */
[----:B------:R-:W-:-:S02]  /*04d0*/  ISETP.NE.AND P1, PT, R6, RZ, PT ;  /* 0x000000ff0600720c */ /* 0x000fc40003f25270 */
[----:B------:R-:W-:Y:S01]  /*04e0*/  LOP3.LUT R6, R11, R6, RZ, 0x3c, !PT ;  /* 0x000000060b067212 */ /* 0x000fe200078e3cff */
[----:B------:R-:W-:Y:S01]  /*04f0*/  @!P2 IMAD.MOV R2, RZ, RZ, -R2 ;  /* 0x000000ffff02a224 */ /* 0x000fe200078e0a02 */
[----:B------:R-:W-:Y:S01]  /*0500*/  ISETP.GE.U32.AND P2, PT, R10, R15, PT ;  /* 0x0000000f0a00720c */ /* 0x000fe20003f46070 */
[----:B--2---:R-:W-:Y:S01]  /*0510*/  IMAD.MOV R17, RZ, RZ, -R3 ;  /* 0x000000ffff117224 */ /* 0x004fe200078e0a03 */
[----:B------:R-:W-:Y:S02]  /*0520*/  SGXT.U32 R11, R12, 0x6 ;  /* 0x000000060c0b781a */ /* 0x000fe40000000000 */
[----:B------:R-:W-:Y:S01]  /*0530*/  SEL R7, R5, R2, !P1 ;  /* 0x0000000205077207 */ /* 0x000fe20004800000 */
[----:B------:R-:W-:Y:S01]  /*0540*/  IMAD.MOV.U32 R2, RZ, RZ, RZ ;  /* 0x000000ffff027224 */ /* 0x000fe200078e00ff */
[----:B------:R-:W-:-:S03]  /*0550*/  ISETP.GE.AND P3, PT, R6, RZ, PT ;  /* 0x000000ff0600720c */ /* 0x000fc60003f66270 */
[----:B------:R-:W-:Y:S02]  /*0560*/  IMAD.IADD R0, R0, 0x1, R7 ;  /* 0x0000000100007824 */ /* 0x000fe400078e0207 */
[----:B------:R-:W-:Y:S02]  /*0570*/  IMAD R7, R17, R4, RZ ;  /* 0x0000000411077224 */ /* 0x000fe400078e02ff */
[----:B------:R-:W-:Y:S01]  /*0580*/  IMAD.SHL.U32 R10, R0, 0x80, RZ ;  /* 0x00000080000a7824 */ /* 0x000fe200078e00ff */
[----:B------:R-:W-:Y:S01]  /*0590*/  IABS R0, R9 ;  /* 0x0000000900007213 */ /* 0x000fe20000000000 */
[----:B------:R-:W-:-:S03]  /*05a0*/  IMAD.HI.U32 R2, R3, R7, R2 ;  /* 0x0000000703027227 */ /* 0x000fc600078e0002 */
[----:B------:R-:W-:Y:S01]  /*05b0*/  LOP3.LUT R6, R10, R11, RZ, 0xfc, !PT ;  /* 0x0000000b0a067212 */ /* 0x000fe200078efcff */
[----:B------:R-:W-:Y:S01]  /*05c0*/  IMAD.MOV R17, RZ, RZ, -R0 ;  /* 0x000000ffff117224 */ /* 0x000fe200078e0a00 */
[----:B------:R-:W-:Y:S01]  /*05d0*/  LOP3.LUT R12, R10, 0x40, R11, 0xfe, !PT ;  /* 0x000000400a0c7812 */ /* 0x000fe200078efe0b */
[----:B------:R-:W-:Y:S01]  /*05e0*/  @P2 VIADD R8, R8, 0x1 ;  /* 0x0000000108082836 */ /* 0x000fe20000000000 */
[----:B------:R-:W-:Y:S02]  /*05f0*/  IABS R15, R6 ;  /* 0x00000006000f7213 */ /* 0x000fe40000000000 */
[----:B------:R-:W-:Y:S01]  /*0600*/  IABS R3, R12 ;  /* 0x0000000c00037213 */ /* 0x000fe20000000000 */
[----:B------:R-:W-:Y:S02]  /*0610*/  @!P3 IMAD.MOV R8, RZ, RZ, -R8 ;  /* 0x000000ffff08b224 */ /* 0x000fe400078e0a08 */
[----:B------:R-:W-:-:S03]  /*0620*/  IMAD.HI.U32 R0, R2, R15, RZ ;  /* 0x0000000f02007227 */ /* 0x000fc600078e00ff */
[----:B------:R-:W-:Y:S01]  /*0630*/  SEL R7, R5, R8, !P1 ;  /* 0x0000000805077207 */ /* 0x000fe20004800000 */
[----:B------:R-:W-:-:S04]  /*0640*/  IMAD.HI.U32 R2, R2, R3, RZ ;  /* 0x0000000302027227 */ /* 0x000fc800078e00ff */
[-C--:B------:R-:W-:Y:S02]  /*0650*/  IMAD R15, R0, R17.reuse, R15 ;  /* 0x00000011000f7224 */ /* 0x080fe400078e020f */
[----:B------:R-:W-:Y:S02]  /*0660*/  IMAD R17, R2, R17, R3 ;  /* 0x0000001102117224 */ /* 0x000fe400078e0203 */
[----:B------:R-:W-:Y:S01]  /*0670*/  IMAD.SHL.U32 R7, R7, 0x40, RZ ;  /* 0x0000004007077824 */ /* 0x000fe200078e00ff */
[C---:B------:R-:W-:Y:S01]  /*0680*/  ISETP.GT.U32.AND P0, PT, R4.reuse, R15, PT ;  /* 0x0000000f0400720c */ /* 0x040fe20003f04070 */
[----:B------:R-:W-:Y:S01]  /*0690*/  IMAD.SHL.U32 R0, R13, 0x8, RZ ;  /* 0x000000080d007824 */ /* 0x000fe200078e00ff */
[----:B------:R-:W-:Y:S02]  /*06a0*/  ISETP.GT.U32.AND P1, PT, R4, R17, PT ;  /* 0x000000110400720c */ /* 0x000fe40003f24070 */
[----:B------:R-:W-:-:S05]  /*06b0*/  LOP3.LUT R14, R7, R11, RZ, 0xfc, !PT ;  /* 0x0000000b070e7212 */ /* 0x000fca00078efcff */
[----:B------:R-:W-:-:S04]  /*06c0*/  IMAD.HI R2, R14, 0x2aaaaaab, RZ ;  /* 0x2aaaaaab0e027827 */ /* 0x000fc800078e02ff */
[----:B------:R-:W-:Y:S01]  /*06d0*/  @!P0 IMAD.IADD R15, R15, 0x1, -R4 ;  /* 0x000000010f0f8824 */ /* 0x000fe200078e0a04 */
[----:B------:R-:W-:Y:S01]  /*06e0*/  SHF.R.U32.HI R3, RZ, 0x1f, R2 ;  /* 0x0000001fff037819 */ /* 0x000fe20000011602 */
[----:B------:R-:W-:Y:S01]  /*06f0*/  @!P1 IMAD.IADD R17, R17, 0x1, -R4 ;  /* 0x0000000111119824 */ /* 0x000fe200078e0a04 */
[----:B------:R-:W-:Y:S02]  /*0700*/  ISETP.GE.AND P0, PT, R6, RZ, PT ;  /* 0x000000ff0600720c */ /* 0x000fe40003f06270 */
[C---:B------:R-:W-:Y:S02]  /*0710*/  ISETP.GT.U32.AND P2, PT, R4.reuse, R15, PT ;  /* 0x0000000f0400720c */ /* 0x040fe40003f44070 */
[----:B------:R-:W-:Y:S02]  /*0720*/  ISETP.GT.U32.AND P3, PT, R4, R17, PT ;  /* 0x000000110400720c */ /* 0x000fe40003f64070 */
[----:B------:R-:W-:Y:S02]  /*0730*/  ISETP.GE.AND P1, PT, R12, RZ, PT ;  /* 0x000000ff0c00720c */ /* 0x000fe40003f26270 */
[----:B------:R-:W-:-:S02]  /*0740*/  LEA.HI R5, R2, R3, RZ, 0x17 ;  /* 0x0000000302057211 */ /* 0x000fc400078fb8ff */
[----:B------:R-:W2:Y:S01]  /*0750*/  LDC.64 R2, c[0x0][0x210] ;  /* 0x00008400ff027b82 */ /* 0x000ea20000000a00 */
[----:B------:R-:W-:Y:S02]  /*0760*/  LOP3.LUT R6, R0, 0x18, R13, 0x48, !PT ;  /* 0x0000001800067812 */ /* 0x000fe400078e480d */
[----:B------:R-:W-:Y:S02]  /*0770*/  LOP3.LUT R12, R11, 0x40, RZ, 0xfc, !PT ;  /* 0x000000400b0c7812 */ /* 0x000fe400078efcff */
[--C-:B------:R-:W-:Y:S01]  /*0780*/  @!P2 IMAD.IADD R15, R15, 0x1, -R4.reuse ;  /* 0x000000010f0fa824 */ /* 0x100fe200078e0a04 */
[----:B------:R-:W-:Y:S01]  /*0790*/  ISETP.NE.AND P2, PT, R9, RZ, PT ;  /* 0x000000ff0900720c */ /* 0x000fe20003f45270 */
[----:B------:R-:W-:Y:S01]  /*07a0*/  @!P3 IMAD.IADD R17, R17, 0x1, -R4 ;  /* 0x000000011111b824 */ /* 0x000fe200078e0a04 */
[----:B------:R-:W-:Y:S01]  /*07b0*/  LOP3.LUT R4, R0, 0x18, RZ, 0xc0, !PT ;  /* 0x0000001800047812 */ /* 0x000fe200078ec0ff */
[--C-:B------:R-:W-:Y:S02]  /*07c0*/  IMAD R8, R11, 0x20, R6.reuse ;  /* 0x000000200b087824 */ /* 0x100fe400078e0206 */
[----:B------:R-:W-:Y:S01]  /*07d0*/  IMAD R12, R12, 0x20, R6 ;  /* 0x000000200c0c7824 */ /* 0x000fe200078e0206 */
[----:B------:R-:W-:Y:S01]  /*07e0*/  LOP3.LUT R6, RZ, R9, RZ, 0x33, !PT ;  /* 0x00000009ff067212 */ /* 0x000fe200078e33ff */
[----:B------:R-:W-:-:S02]  /*07f0*/  @!P0 IMAD.MOV R15, RZ, RZ, -R15 ;  /* 0x000000ffff0f8224 */ /* 0x000fc400078e0a0f */
[----:B------:R-:W-:Y:S02]  /*0800*/  @!P1 IMAD.MOV R17, RZ, RZ, -R17 ;  /* 0x000000ffff119224 */ /* 0x000fe400078e0a11 */
[----:B------:R-:W-:Y:S01]  /*0810*/  IMAD R11, R5, -0xc00, R14 ;  /* 0xfffff400050b7824 */ /* 0x000fe200078e020e */
[----:B------:R-:W-:Y:S02]  /*0820*/  SHF.R.U32.HI R5, RZ, 0x3, R13 ;  /* 0x00000003ff057819 */ /* 0x000fe4000001160d */
[C---:B------:R-:W-:Y:S01]  /*0830*/  SEL R19, R6.reuse, R15, !P2 ;  /* 0x0000000f06137207 */ /* 0x040fe20005000000 */
[--C-:B------:R-:W-:Y:S01]  /*0840*/  IMAD R15, R11, 0x3c00, R4.reuse ;  /* 0x00003c000b0f7824 */ /* 0x100fe200078e0204 */
[----:B------:R-:W-:Y:S02]  /*0850*/  SEL R17, R6, R17, !P2 ;  /* 0x0000001106117207 */ /* 0x000fe40005000000 */
[----:B------:R-:W-:Y:S01]  /*0860*/  SGXT.U32 R5, R5, 0x5 ;  /* 0x000000050505781a */ /* 0x000fe20000000000 */
[----:B------:R-:W-:-:S02]  /*0870*/  IMAD R11, R19, 0x3c00, R4 ;  /* 0x00003c00130b7824 */ /* 0x000fc400078e0204 */
[----:B------:R-:W-:Y:S01]  /*0880*/  IMAD R17, R17, 0x3c00, R4 ;  /* 0x00003c0011117824 */ /* 0x000fe200078e0204 */
[----:B------:R-:W-:Y:S01]  /*0890*/  LOP3.LUT R6, R5, R10, RZ, 0xfc, !PT ;  /* 0x0000000a05067212 */ /* 0x000fe200078efcff */
[----:B-1---5:R-:W-:Y:S01]  /*08a0*/  IMAD.WIDE R22, R15, 0x2, R22 ;  /* 0x000000020f167825 */ /* 0x022fe200078e0216 */
[----:B------:R-:W-:-:S03]  /*08b0*/  LEA R15, R8, UR6, 0x1 ;  /* 0x00000006080f7c11 */ /* 0x000fc6000f8e08ff */
[----:B--2---:R-:W-:Y:S01]  /*08c0*/  IMAD.WIDE R4, R11, 0x2, R2 ;  /* 0x000000020b047825 */ /* 0x004fe200078e0202 */
[----:B------:R-:W-:-:S03]  /*08d0*/  IADD3 R14, P0, R22, 0xc0, RZ ;  /* 0x000000c0160e7810 */ /* 0x000fc60007f1e0ff */
[----:B------:R-:W-:Y:S01]  /*08e0*/  IMAD.WIDE R10, R17, 0x2, R2 ;  /* 0x00000002110a7825 */ /* 0x000fe200078e0202 */
[----:B------:R-:W-:Y:S01]  /*08f0*/  LEA R17, R12, UR6, 0x1 ;  /* 0x000000060c117c11 */ /* 0x000fe2000f8e08ff */
[----:B------:R-:W-:Y:S01]  /*0900*/  @!PT LDS RZ, [RZ] ;  /* 0x00000000fffff984 */ /* 0x000fe20000000800 */
[----:B------:R-:W-:Y:S01]  /*0910*/  @!PT LDS RZ, [RZ] ;  /* 0x00000000fffff984 */ /* 0x000fe20000000800 */
[----:B------:R-:W-:Y:S01]  /*0920*/  @!PT LDS RZ, [RZ] ;  /* 0x00000000fffff984 */ /* 0x000fe20000000800 */
[----:B------:R-:W-:Y:S01]  /*0930*/  LDGSTS.E.BYPASS.128 [R15], desc[UR18][R4.64] ;  /* 0x00000000040f7fae */ /* 0x000fe2000b901c52 */
[----:B------:R-:W-:Y:S01]  /*0940*/  IADD3 R2, P2, R4, 0xc0, RZ ;  /* 0x000000c004027810 */ /* 0x000fe20007f5e0ff */
[----:B------:R-:W-:Y:S01]  /*0950*/  IMAD.X R21, RZ, RZ, R23, P0 ;  /* 0x000000ffff157224 */ /* 0x000fe200000e0617 */
[----:B------:R-:W-:Y:S01]  /*0960*/  IADD3 R16, P1, R10, 0xc0, RZ ;  /* 0x000000c00a107810 */ /* 0x000fe20007f3e0ff */
[----:B------:R-:W-:Y:S02]  /*0970*/  LDGSTS.E.BYPASS.128 [R17], desc[UR18][R10.64] ;  /* 0x000000000a117fae */ /* 0x000fe4000b901c52 */
[----:B------:R-:W-:Y:S02]  /*0980*/  IMAD.X R3, RZ, RZ, R5, P2 ;  /* 0x000000ffff037224 */ /* 0x000fe400010e0605 */
[----:B------:R-:W0:Y:S01]  /*0990*/  LDGDEPBAR ;  /* 0x00000000000079af */ /* 0x000e220000000000 */
[----:B------:R-:W-:-:S03]  /*09a0*/  IMAD.X R19, RZ, RZ, R11, P1 ;  /* 0x000000ffff137224 */ /* 0x000fc600008e060b */
[----:B------:R-:W-:Y:S04]  /*09b0*/  LDGSTS.E.BYPASS.128 [R15+0x8000], desc[UR18][R22.64] ;  /* 0x08000000160f7fae */ /* 0x000fe8000b901c52 */
[----:B------:R-:W0:Y:S01]  /*09c0*/  LDGDEPBAR ;  /* 0x00000000000079af */ /* 0x000e220000000000 */
[----:B------:R-:W-:Y:S06]  /*09d0*/  BAR.SYNC.DEFER_BLOCKING 0x0 ;  /* 0x0000000000007b1d */ /* 0x000fec0000010000 */
[----:B------:R-:W-:Y:S01]  /*09e0*/  @!PT LDS RZ, [RZ] ;  /* 0x00000000fffff984 */ /* 0x000fe20000000800 */
[----:B------:R-:W-:Y:S01]  /*09f0*/  @!PT LDS RZ, [RZ] ;  /* 0x00000000fffff984 */ /* 0x000fe20000000800 */
[----:B------:R-:W-:Y:S01]  /*0a00*/  @!PT LDS RZ, [RZ] ;  /* 0x00000000fffff984 */ /* 0x000fe20000000800 */
[----:B------:R-:W-:Y:S04]  /*0a10*/  LDGSTS.E.BYPASS.128 [R15+0x2000], desc[UR18][R4.64+0x40] ;  /* 0x02000040040f7fae */ /* 0x000fe8000b901c52 */
[----:B------:R-:W-:Y:S04]  /*0a20*/  LDGSTS.E.BYPASS.128 [R17+0x2000], desc[UR18][R10.64+0x40] ;  /* 0x020000400a117fae */ /* 0x000fe8000b901c52 */
[----:B------:R-:W0:Y:S04]  /*0a30*/  LDGDEPBAR ;  /* 0x00000000000079af */ /* 0x000e280000000000 */
[----:B------:R-:W-:Y:S04]  /*0a40*/  LDGSTS.E.BYPASS.128 [R15+0x9000], desc[UR18][R22.64+0x40] ;  /* 0x09000040160f7fae */ /* 0x000fe8000b901c52 */
[----:B------:R-:W0:Y:S01]  /*0a50*/  LDGDEPBAR ;  /* 0x00000000000079af */ /* 0x000e220000000000 */
[----:B------:R-:W-:Y:S06]  /*0a60*/  BAR.SYNC.DEFER_BLOCKING 0x0 ;  /* 0x0000000000007b1d */ /* 0x000fec0000010000 */
[----:B------:R-:W-:Y:S01]  /*0a70*/  @!PT LDS RZ, [RZ] ;  /* 0x00000000fffff984 */ /* 0x000fe20000000800 */
[----:B------:R-:W-:Y:S01]  /*0a80*/  @!PT LDS RZ, [RZ] ;  /* 0x00000000fffff984 */ /* 0x000fe20000000800 */
[----:B------:R-:W-:Y:S01]  /*0a90*/  @!PT LDS RZ, [RZ] ;  /* 0x00000000fffff984 */ /* 0x000fe20000000800 */
[----:B------:R-:W-:Y:S04]  /*0aa0*/  LDGSTS.E.BYPASS.128 [R15+0x4000], desc[UR18][R4.64+0x80] ;  /* 0x04000080040f7fae */ /* 0x000fe8000b901c52 */
[----:B------:R1:W-:Y:S04]  /*0ab0*/  LDGSTS.E.BYPASS.128 [R17+0x4000], desc[UR18][R10.64+0x80] ;  /* 0x040000800a117fae */ /* 0x0003e8000b901c52 */
[----:B------:R-:W0:Y:S04]  /*0ac0*/  LDGDEPBAR ;  /* 0x00000000000079af */ /* 0x000e280000000000 */
[----:B------:R2:W-:Y:S04]  /*0ad0*/  LDGSTS.E.BYPASS.128 [R15+0xa000], desc[UR18][R22.64+0x80] ;  /* 0x0a000080160f7fae */ /* 0x0005e8000b901c52 */
[----:B------:R-:W0:Y:S01]  /*0ae0*/  LDGDEPBAR ;  /* 0x00000000000079af */ /* 0x000e220000000000 */
[----:B-1----:R-:W-:-:S02]  /*0af0*/  SHF.R.U32.HI R17, RZ, 0x3, R13 ;  /* 0x00000003ff117819 */ /* 0x002fc4000001160d */
[----:B--2---:R-:W-:-:S07]  /*0b00*/  LOP3.LUT R23, R18, 0x7fffffc, RZ, 0xc0, !PT ;  /* 0x07fffffc12177812 */ /* 0x004fce00078ec0ff */
.L_x_0:
[----:B------:R-:W1:Y:S01]  /*0b10*/  SHFL.IDX PT, R4, R23, RZ, 0x1f ;  /* 0x00001fff17047589 */ /* 0x000e6200000e0000 */
[----:B------:R-:W-:Y:S01]  /*0b20*/  UIADD3 UR4, UR4, 0x1, URZ ;  /* 0x0000000104047890 */ /* 0x000fe2000fffe03f */
[----:B------:R-:W-:-:S04]  /*0b30*/  DEPBAR.LE SB0, 0x4 ;  /* 0x000081000000791a */ /* 0x000fc80000000000 */
[----:B------:R-:W-:Y:S01]  /*0b40*/  UISETP.GE.AND UP0, UPT, UR4, 0x4, UPT ;  /* 0x000000040400788c */ /* 0x000fe2000bf06270 */
[----:B------:R-:W-:Y:S01]  /*0b50*/  BAR.SYNC.DEFER_BLOCKING 0x0 ;  /* 0x0000000000007b1d */ /* 0x000fe20000010000 */
[----:B------:R-:W-:Y:S02]  /*0b60*/  VIADD R56, R56, 0x1 ;  /* 0x0000000138387836 */ /* 0x000fe40000000000 */
[----:B------:R-:W-:Y:S01]  /*0b70*/  USEL UR16, UR4, URZ, !UP0 ;  /* 0x0000003f04107287 */ /* 0x000fe2000c000000 */
[----:B------:R-:W-:Y:S02]  /*0b80*/  IMAD.MOV.U32 R10, RZ, RZ, R14 ;  /* 0x000000ffff0a7224 */ /* 0x000fe400078e000e */
[----:B------:R-:W-:Y:S01]  /*0b90*/  UMOV UR11, 0x80000020 ;  /* 0x80000020000b7882 */ /* 0x000fe20000000000 */
[----:B------:R-:W-:Y:S01]  /*0ba0*/  ULEA UR4, UR16, UR6, 0xd ;  /* 0x0000000610047291 */ /* 0x000fe2000f8e683f */
[----:B------:R-:W-:Y:S01]  /*0bb0*/  ISETP.GE.AND P1, PT, R56, 0x4, PT ;  /* 0x000000043800780c */ /* 0x000fe20003f26270 */
[----:B------:R-:W-:-:S02]  /*0bc0*/  VIADD R14, R20, 0x40 ;  /* 0x00000040140e7836 */ /* 0x000fc40000000000 */
[----:B------:R-:W-:Y:S01]  /*0bd0*/  USHF.R.U32.HI UR4, URZ, 0x4, UR4 ;  /* 0x000000043f047899 */ /* 0x000fe20008011604 */
[----:B------:R-:W-:-:S03]  /*0be0*/  SEL R56, R56, RZ, !P1 ;  /* 0x000000ff38387207 */ /* 0x000fc60004800000 */
[----:B------:R-:W-:Y:S01]  /*0bf0*/  ULOP3.LUT UR4, UR4, 0x3fff, URZ, 0xc0, !UPT ;  /* 0x00003fff04047892 */ /* 0x000fe2000f8ec03f */
[----:B------:R-:W-:Y:S02]  /*0c00*/  LEA R5, R56, UR6, 0xd ;  /* 0x0000000638057c11 */ /* 0x000fe4000f8e68ff */
[----:B-1----:R-:W-:Y:S01]  /*0c10*/  R2UR UR5, R4 ;  /* 0x00000000040572ca */ /* 0x002fe200000e0000 */
[----:B------:R-:W-:Y:S02]  /*0c20*/  VIADD R4, R20, 0x20 ;  /* 0x0000002014047836 */ /* 0x000fe40000000000 */
[--C-:B------:R-:W-:Y:S02]  /*0c30*/  IMAD R11, R8, 0x2, R5.reuse ;  /* 0x00000002080b7824 */ /* 0x100fe400078e0205 */
[----:B------:R-:W-:Y:S01]  /*0c40*/  IMAD R57, R12, 0x2, R5 ;  /* 0x000000020c397824 */ /* 0x000fe200078e0205 */
[----:B------:R-:W-:Y:S01]  /*0c50*/  WARPGROUP.ARRIVE ;  /* 0x00000000000079c5 */ /* 0x000fe20000000000 */
[----:B------:R-:W-:Y:S01]  /*0c60*/  ISETP.GE.U32.AND P0, PT, R4, 0x3ba0, PT ;  /* 0x00003ba00400780c */ /* 0x000fe20003f06070 */
[----:B------:R-:W-:-:S02]  /*0c70*/  IMAD.MOV.U32 R4, RZ, RZ, R16 ;  /* 0x000000ffff047224 */ /* 0x000fc400078e0010 */
[----:B------:R-:W-:Y:S02]  /*0c80*/  IMAD.MOV.U32 R5, RZ, RZ, R19 ;  /* 0x000000ffff057224 */ /* 0x000fe400078e0013 */
[C---:B------:R-:W-:Y:S01]  /*0c90*/  IMAD R19, R56.reuse, 0x1000, R15 ;  /* 0x0000100038137824 */ /* 0x040fe200078e020f */
[----:B------:R-:W-:Y:S01]  /*0ca0*/  USHF.L.U32 UR7, UR5, 0x6, URZ ;  /* 0x0000000605077899 */ /* 0x000fe2000800063f */
[----:B------:R-:W-:Y:S01]  /*0cb0*/  VIADD R56, R56, 0x1 ;  /* 0x0000000138387836 */ /* 0x000fe20000000000 */
[----:B------:R-:W-:Y:S02]  /*0cc0*/  ULEA UR5, UR16, UR6, 0xc ;  /* 0x0000000610057291 */ /* 0x000fe4000f8e603f */
[----:B------:R-:W-:Y:S02]  /*0cd0*/  ULOP3.LUT UR7, UR7, 0x1c0, URZ, 0xc0, !UPT ;  /* 0x000001c007077892 */ /* 0x000fe4000f8ec03f */
[----:B------:R-:W-:Y:S01]  /*0ce0*/  UIADD3 UR5, UR5, 0x8000, URZ ;  /* 0x0000800005057890 */ /* 0x000fe2000fffe03f */
[----:B------:R-:W-:Y:S01]  /*0cf0*/  ISETP.GE.AND P1, PT, R56, 0x4, PT ;  /* 0x000000043800780c */ /* 0x000fe20003f26270 */
[----:B------:R-:W-:-:S02]  /*0d00*/  UIADD3 UR12, UP0, UR7, UR4, URZ ;  /* 0x00000004070c7290 */ /* 0x000fc4000ff1e03f */
[----:B------:R-:W-:Y:S01]  /*0d10*/  USHF.R.U32.HI UR5, URZ, 0x4, UR5 ;  /* 0x000000043f057899 */ /* 0x000fe20008011605 */
[----:B------:R-:W-:Y:S01]  /*0d20*/  SEL R56, R56, RZ, !P1 ;  /* 0x000000ff38387207 */ /* 0x000fe20004800000 */
[----:B------:R-:W-:Y:S02]  /*0d30*/  UIADD3.X UR13, URZ, URZ, URZ, UP0, !UPT ;  /* 0x0000003f3f0d7290 */ /* 0x000fe400087fe43f */
[----:B------:R-:W-:Y:S02]  /*0d40*/  ULOP3.LUT UR4, UR5, 0x3fff, URZ, 0xc0, !UPT ;  /* 0x00003fff05047892 */ /* 0x000fe4000f8ec03f */
[----:B------:R-:W-:Y:S02]  /*0d50*/  ULOP3.LUT UR8, UR12, 0x2000000, URZ, 0xfc, !UPT ;  /* 0x020000000c087892 */ /* 0x000fe4000f8efc3f */
[----:B------:R-:W-:Y:S02]  /*0d60*/  ULOP3.LUT UR10, UR4, 0x1000000, URZ, 0xfc, !UPT ;  /* 0x01000000040a7892 */ /* 0x000fe4000f8efc3f */
[----:B------:R-:W-:Y:S01]  /*0d70*/  ULOP3.LUT UR9, UR13, 0x80000020, URZ, 0xfc, !UPT ;  /* 0x800000200d097892 */ /* 0x000fe2000f8efc3f */
[----:B------:R-:W-:Y:S01]  /*0d80*/  UMOV UR5, URZ ;  /* 0x0000003f00057c82 */ /* 0x000fe20008000000 */
[----:B------:R-:W-:-:S04]  /*0d90*/  UIADD3 UR16, UR16, 0x1, URZ ;  /* 0x0000000110107890 */ /* 0x000fc8000fffe03f */
[----:B------:R-:W-:-:S03]  /*0da0*/  UISETP.GE.AND UP0, UPT, UR16, 0x4, UPT ;  /* 0x000000041000788c */ /* 0x000fc6000bf06270 */
[----:B------:R-:W-:Y:S01]  /*0db0*/  HGMMA.64x64x16.F32.BF16 R24, gdesc[UR8], R24 ;  /* 0x00e00000081879f0 */ /* 0x000fe20008701818 */
[----:B------:R-:W-:Y:S01]  /*0dc0*/  UMOV UR8, 0x2000002 ;  /* 0x0200000200087882 */ /* 0x000fe20000000000 */
[----:B------:R-:W-:Y:S01]  /*0dd0*/  UMOV UR9, 0x80000020 ;  /* 0x8000002000097882 */ /* 0x000fe20000000000 */
[----:B------:R-:W-:Y:S01]  /*0de0*/  UMOV UR10, 0x1000002 ;  /* 0x01000002000a7882 */ /* 0x000fe20000000000 */
[----:B------:R-:W-:Y:S01]  /*0df0*/  UMOV UR11, 0x80000020 ;  /* 0x80000020000b7882 */ /* 0x000fe20000000000 */
[----:B------:R-:W-:Y:S02]  /*0e00*/  UIADD3.64 UR12, UR12, UR8, URZ ;  /* 0x000000080c0c7297 */ /* 0x000fe4000fffe03f */
[----:B------:R-:W-:Y:S02]  /*0e10*/  UIADD3.64 UR14, UR4, UR10, URZ ;  /* 0x0000000a040e7297 */ /* 0x000fe4000fffe03f */
[----:B------:R-:W-:-:S04]  /*0e20*/  USEL UR20, UR16, URZ, !UP0 ;  /* 0x0000003f10147287 */ /* 0x000fc8000c000000 */
[----:B------:R-:W-:Y:S02]  /*0e30*/  ULEA UR4, UR20, UR6, 0xd ;  /* 0x0000000614047291 */ /* 0x000fe4000f8e683f */
[----:B------:R-:W-:Y:S02]  /*0e40*/  ULEA UR5, UR20, UR6, 0xc ;  /* 0x0000000614057291 */ /* 0x000fe4000f8e603f */
[----:B------:R-:W-:Y:S02]  /*0e50*/  USHF.R.U32.HI UR4, URZ, 0x4, UR4 ;  /* 0x000000043f047899 */ /* 0x000fe40008011604 */
[----:B------:R-:W-:Y:S02]  /*0e60*/  UIADD3 UR5, UR5, 0x8000, URZ ;  /* 0x0000800005057890 */ /* 0x000fe4000fffe03f */
[----:B------:R-:W-:Y:S02]  /*0e70*/  ULOP3.LUT UR4, UR4, 0x3fff, URZ, 0xc0, !UPT ;  /* 0x00003fff04047892 */ /* 0x000fe4000f8ec03f */
[----:B------:R-:W-:-:S02]  /*0e80*/  USHF.R.U32.HI UR5, URZ, 0x4, UR5 ;  /* 0x000000043f057899 */ /* 0x000fc40008011605 */
[----:B------:R-:W-:Y:S02]  /*0e90*/  UIADD3 UR16, UP0, UR7, UR4, URZ ;  /* 0x0000000407107290 */ /* 0x000fe4000ff1e03f */
[----:B------:R-:W-:Y:S02]  /*0ea0*/  ULOP3.LUT UR4, UR5, 0x3fff, URZ, 0xc0, !UPT ;  /* 0x00003fff05047892 */ /* 0x000fe4000f8ec03f */
[----:B------:R-:W-:Y:S01]  /*0eb0*/  UIADD3.X UR17, URZ, URZ, URZ, UP0, !UPT ;  /* 0x0000003f3f117290 */ /* 0x000fe200087fe43f */
[----:B------:R-:W-:Y:S01]  /*0ec0*/  UMOV UR5, URZ ;  /* 0x0000003f00057c82 */ /* 0x000fe20008000000 */
[----:B------:R-:W-:-:S04]  /*0ed0*/  UIADD3 UR20, UR20, 0x1, URZ ;  /* 0x0000000114147890 */ /* 0x000fc8000fffe03f */
[----:B------:R-:W-:-:S04]  /*0ee0*/  UISETP.GE.AND UP0, UPT, UR20, 0x4, UPT ;  /* 0x000000041400788c */ /* 0x000fc8000bf06270 */
[----:B------:R-:W-:Y:S01]  /*0ef0*/  USEL UR20, UR20, URZ, !UP0 ;  /* 0x0000003f14147287 */ /* 0x000fe2000c000000 */
[----:B------:R-:W-:Y:S01]  /*0f00*/  HGMMA.64x64x16.F32.BF16 R24, gdesc[UR12], R24, gsb0 ;  /* 0x00e000000c1879f0 */ /* 0x000fe20008001818 */
[----:B------:R-:W-:Y:S02]  /*0f10*/  ULOP3.LUT UR12, UR16, 0x2000000, URZ, 0xfc, !UPT ;  /* 0x02000000100c7892 */ /* 0x000fe4000f8efc3f */
[----:B------:R-:W-:Y:S02]  /*0f20*/  ULOP3.LUT UR14, UR4, 0x1000000, URZ, 0xfc, !UPT ;  /* 0x01000000040e7892 */ /* 0x000fe4000f8efc3f */
[----:B------:R-:W-:Y:S01]  /*0f30*/  ULOP3.LUT UR13, UR17, 0x80000020, URZ, 0xfc, !UPT ;  /* 0x80000020110d7892 */ /* 0x000fe2000f8efc3f */
[----:B------:R-:W-:Y:S01]  /*0f40*/  UMOV UR15, 0x80000020 ;  /* 0x80000020000f7882 */ /* 0x000fe20000000000 */
[----:B------:R-:W-:Y:S02]  /*0f50*/  WARPGROUP.DEPBAR.LE gsb0, 0x1 ;  /* 0x00008000000079c5 */ /* 0x000fe40000010100 */
[----:B------:R-:W-:Y:S06]  /*0f60*/  BAR.SYNC.DEFER_BLOCKING 0x0 ;  /* 0x0000000000007b1d */ /* 0x000fec0000010000 */
[----:B------:R-:W-:Y:S01]  /*0f70*/  @!PT LDS RZ, [RZ] ;  /* 0x00000000fffff984 */ /* 0x000fe20000000800 */
[----:B------:R-:W-:Y:S01]  /*0f80*/  @!PT LDS RZ, [RZ] ;  /* 0x00000000fffff984 */ /* 0x000fe20000000800 */
[----:B------:R-:W-:Y:S01]  /*0f90*/  @!PT LDS RZ, [RZ] ;  /* 0x00000000fffff984 */ /* 0x000fe20000000800 */
[----:B------:R1:W-:Y:S04]  /*0fa0*/  LDGSTS.E.BYPASS.128 [R11], desc[UR18][R2.64], !P0 ;  /* 0x00000000020b7fae */ /* 0x0003e8000c101c52 */
[----:B------:R2:W-:Y:S04]  /*0fb0*/  LDGSTS.E.BYPASS.128 [R57], desc[UR18][R4.64], !P0 ;  /* 0x0000000004397fae */ /* 0x0005e8000c101c52 */
[----:B------:R-:W0:Y:S01]  /*0fc0*/  LDGDEPBAR ;  /* 0x00000000000079af */ /* 0x000e220000000000 */
[----:B-1----:R-:W-:-:S02]  /*0fd0*/  IMAD.MOV.U32 R11, RZ, RZ, R21 ;  /* 0x000000ffff0b7224 */ /* 0x002fc400078e0015 */
[----:B--2---:R-:W-:-:S03]  /*0fe0*/  IMAD R57, R56, 0x1000, R15 ;  /* 0x0000100038397824 */ /* 0x004fc600078e020f */
[----:B------:R1:W-:Y:S01]  /*0ff0*/  LDGSTS.E.BYPASS.128 [R19+0x8000], desc[UR18][R10.64], !P0 ;  /* 0x080000000a137fae */ /* 0x0003e2000c101c52 */
[----:B------:R-:W-:Y:S01]  /*1000*/  ISETP.GE.U32.AND P0, PT, R14, 0x3ba0, PT ;  /* 0x00003ba00e00780c */ /* 0x000fe20003f06070 */
[----:B------:R-:W-:Y:S02]  /*1010*/  VIADD R14, R20, 0x60 ;  /* 0x00000060140e7836 */ /* 0x000fe40000000000 */
[----:B------:R-:W0:Y:S01]  /*1020*/  LDGDEPBAR ;  /* 0x00000000000079af */ /* 0x000e220000000000 */
[C---:B-1----:R-:W-:Y:S01]  /*1030*/  LEA R19, R56.reuse, UR6, 0xd ;  /* 0x0000000638137c11 */ /* 0x042fe2000f8e68ff */
[----:B------:R-:W-:-:S04]  /*1040*/  VIADD R56, R56, 0x1 ;  /* 0x0000000138387836 */ /* 0x000fc80000000000 */
[--C-:B------:R-:W-:Y:S01]  /*1050*/  IMAD R21, R8, 0x2, R19.reuse ;  /* 0x0000000208157824 */ /* 0x100fe200078e0213 */
[----:B------:R-:W-:Y:S01]  /*1060*/  ISETP.GE.AND P1, PT, R56, 0x4, PT ;  /* 0x000000043800780c */ /* 0x000fe20003f26270 */
[----:B------:R-:W-:-:S03]  /*1070*/  IMAD R19, R12, 0x2, R19 ;  /* 0x000000020c137824 */ /* 0x000fc600078e0213 */
[----:B------:R-:W-:Y:S01]  /*1080*/  SEL R56, R56, RZ, !P1 ;  /* 0x000000ff38387207 */ /* 0x000fe20004800000 */
[----:B------:R-:W-:-:S04]  /*1090*/  DEPBAR.LE SB0, 0x4 ;  /* 0x000081000000791a */ /* 0x000fc80000000000 */
[----:B------:R-:W-:Y:S06]  /*10a0*/  BAR.SYNC.DEFER_BLOCKING 0x0 ;  /* 0x0000000000007b1d */ /* 0x000fec0000010000 */
[----:B------:R-:W-:-:S06]  /*10b0*/  WARPGROUP.ARRIVE ;  /* 0x00000000000079c5 */ /* 0x000fcc0000000000 */
[----:B------:R-:W-:Y:S01]  /*10c0*/  HGMMA.64x64x16.F32.BF16 R24, gdesc[UR12], R24 ;  /* 0x00e000000c1879f0 */ /* 0x000fe20008701818 */
[----:B------:R-:W-:Y:S02]  /*10d0*/  UIADD3.64 UR14, UR4, UR10, URZ ;  /* 0x0000000a040e7297 */ /* 0x000fe4000fffe03f */
[----:B------:R-:W-:Y:S02]  /*10e0*/  UIADD3.64 UR12, UR16, UR8, URZ ;  /* 0x00000008100c7297 */ /* 0x000fe4000fffe03f */
[----:B------:R-:W-:Y:S02]  /*10f0*/  ULEA UR4, UR20, UR6, 0xd ;  /* 0x0000000614047291 */ /* 0x000fe4000f8e683f */
[----:B------:R-:W-:Y:S02]  /*1100*/  ULEA UR5, UR20, UR6, 0xc ;  /* 0x0000000614057291 */ /* 0x000fe4000f8e603f */
[----:B------:R-:W-:Y:S02]  /*1110*/  USHF.R.U32.HI UR4, URZ, 0x4, UR4 ;  /* 0x000000043f047899 */ /* 0x000fe40008011604 */
[----:B------:R-:W-:-:S02]  /*1120*/  UIADD3 UR5, UR5, 0x8000, URZ ;  /* 0x0000800005057890 */ /* 0x000fc4000fffe03f */
[----:B------:R-:W-:Y:S02]  /*1130*/  ULOP3.LUT UR4, UR4, 0x3fff, URZ, 0xc0, !UPT ;  /* 0x00003fff04047892 */ /* 0x000fe4000f8ec03f */
[----:B------:R-:W-:Y:S02]  /*1140*/  USHF.R.U32.HI UR5, URZ, 0x4, UR5 ;  /* 0x000000043f057899 */ /* 0x000fe40008011605 */
        /* <DEDUP_REMOVED lines=17> */
[----:B------:R-:W-:Y:S04]  /*1260*/  LDGSTS.E.BYPASS.128 [R21], desc[UR18][R2.64+0x40], !P0 ;  /* 0x0000004002157fae */ /* 0x000fe8000c101c52 */
[----:B------:R1:W-:Y:S04]  /*1270*/  LDGSTS.E.BYPASS.128 [R19], desc[UR18][R4.64+0x40], !P0 ;  /* 0x0000004004137fae */ /* 0x0003e8000c101c52 */
[----:B------:R-:W0:Y:S04]  /*1280*/  LDGDEPBAR ;  /* 0x00000000000079af */ /* 0x000e280000000000 */
[----:B------:R2:W-:Y:S01]  /*1290*/  LDGSTS.E.BYPASS.128 [R57+0x8000], desc[UR18][R10.64+0x40], !P0 ;  /* 0x080000400a397fae */ /* 0x0005e2000c101c52 */
[----:B------:R-:W-:Y:S01]  /*12a0*/  ISETP.GE.U32.AND P0, PT, R14, 0x3ba0, PT ;  /* 0x00003ba00e00780c */ /* 0x000fe20003f06070 */
[----:B------:R-:W-:-:S02]  /*12b0*/  VIADD R14, R20, 0x80 ;  /* 0x00000080140e7836 */ /* 0x000fc40000000000 */
[----:B------:R-:W0:Y:S01]  /*12c0*/  LDGDEPBAR ;  /* 0x00000000000079af */ /* 0x000e220000000000 */
[----:B-1----:R-:W-:Y:S01]  /*12d0*/  LEA R19, R56, UR6, 0xd ;  /* 0x0000000638137c11 */ /* 0x002fe2000f8e68ff */
[----:B------:R-:W-:-:S04]  /*12e0*/  VIADD R20, R20, 0xa0 ;  /* 0x000000a014147836 */ /* 0x000fc80000000000 */
[--C-:B------:R-:W-:Y:S02]  /*12f0*/  IMAD R21, R8, 0x2, R19.reuse ;  /* 0x0000000208157824 */ /* 0x100fe400078e0213 */
[----:B------:R-:W-:Y:S02]  /*1300*/  IMAD R19, R12, 0x2, R19 ;  /* 0x000000020c137824 */ /* 0x000fe400078e0213 */
[C---:B--2---:R-:W-:Y:S02]  /*1310*/  IMAD R57, R56.reuse, 0x1000, R15 ;  /* 0x0000100038397824 */ /* 0x044fe400078e020f */
[----:B------:R-:W-:-:S05]  /*1320*/  VIADD R56, R56, 0x1 ;  /* 0x0000000138387836 */ /* 0x000fca0000000000 */
[----:B------:R-:W-:-:S04]  /*1330*/  ISETP.GE.AND P1, PT, R56, 0x4, PT ;  /* 0x000000043800780c */ /* 0x000fc80003f26270 */
        /* <DEDUP_REMOVED lines=17> */
[----:B------:R-:W-:Y:S01]  /*1450*/  HGMMA.64x64x16.F32.BF16 R24, gdesc[UR12], R24, gsb0 ;  /* 0x00e000000c1879f0 */ /* 0x000fe20008001818 */
[----:B------:R-:W-:-:S02]  /*1460*/  ULOP3.LUT UR12, UR16, 0x2000000, URZ, 0xfc, !UPT ;  /* 0x02000000100c7892 */ /* 0x000fc4000f8efc3f */
        /* <DEDUP_REMOVED lines=12> */
[----:B------:R-:W-:-:S03]  /*1530*/  ISETP.GE.U32.AND P0, PT, R14, 0x3ba0, PT ;  /* 0x00003ba00e00780c */ /* 0x000fc60003f06070 */
[----:B------:R-:W0:Y:S01]  /*1540*/  LDGDEPBAR ;  /* 0x00000000000079af */ /* 0x000e220000000000 */
[----:B-1----:R-:W-:-:S05]  /*1550*/  LEA R19, R22, UR6, 0xd ;  /* 0x0000000616137c11 */ /* 0x002fca000f8e68ff */
[--C-:B------:R-:W-:Y:S02]  /*1560*/  IMAD R21, R8, 0x2, R19.reuse ;  /* 0x0000000208157824 */ /* 0x100fe400078e0213 */
[----:B------:R-:W-:Y:S02]  /*1570*/  IMAD R19, R12, 0x2, R19 ;  /* 0x000000020c137824 */ /* 0x000fe400078e0213 */
[C---:B--2---:R-:W-:Y:S02]  /*1580*/  IMAD R57, R22.reuse, 0x1000, R15 ;  /* 0x0000100016397824 */ /* 0x044fe400078e020f */
[----:B------:R-:W-:-:S05]  /*1590*/  VIADD R22, R22, 0x1 ;  /* 0x0000000116167836 */ /* 0x000fca0000000000 */
[----:B------:R-:W-:-:S04]  /*15a0*/  ISETP.GE.AND P1, PT, R22, 0x4, PT ;  /* 0x000000041600780c */ /* 0x000fc80003f26270 */
[----:B------:R-:W-:Y:S01]  /*15b0*/  SEL R22, R22, RZ, !P1 ;  /* 0x000000ff16167207 */ /* 0x000fe20004800000 */
[----:B------:R-:W-:-:S04]  /*15c0*/  DEPBAR.LE SB0, 0x4 ;  /* 0x000081000000791a */ /* 0x000fc80000000000 */
[----:B------:R-:W-:Y:S01]  /*15d0*/  BAR.SYNC.DEFER_BLOCKING 0x0 ;  /* 0x0000000000007b1d */ /* 0x000fe20000010000 */
[----:B------:R-:W-:Y:S02]  /*15e0*/  IMAD R61, R22, 0x1000, R15 ;  /* 0x00001000163d7824 */ /* 0x000fe400078e020f */
[----:B------:R-:W-:-:S03]  /*15f0*/  IMAD.MOV.U32 R56, RZ, RZ, R22 ;  /* 0x000000ffff387224 */ /* 0x000fc600078e0016 */
[----:B------:R-:W-:-:S06]  /*1600*/  WARPGROUP.ARRIVE ;  /* 0x00000000000079c5 */ /* 0x000fcc0000000000 */
[----:B------:R-:W-:Y:S01]  /*1610*/  HGMMA.64x64x16.F32.BF16 R24, gdesc[UR12], R24 ;  /* 0x00e000000c1879f0 */ /* 0x000fe20008701818 */
[----:B------:R-:W-:Y:S02]  /*1620*/  UIADD3.64 UR14, UR4, UR10, URZ ;  /* 0x0000000a040e7297 */ /* 0x000fe4000fffe03f */
[----:B------:R-:W-:Y:S02]  /*1630*/  UIADD3.64 UR12, UR16, UR8, URZ ;  /* 0x00000008100c7297 */ /* 0x000fe4000fffe03f */
[----:B------:R-:W-:-:S04]  /*1640*/  UIADD3 UR4, UR20, 0x1, URZ ;  /* 0x0000000114047890 */ /* 0x000fc8000fffe03f */
[----:B------:R-:W-:-:S04]  /*1650*/  UISETP.GE.AND UP0, UPT, UR4, 0x4, UPT ;  /* 0x000000040400788c */ /* 0x000fc8000bf06270 */
        /* <DEDUP_REMOVED lines=10> */
[----:B------:R-:W-:Y:S02]  /*1700*/  UMOV UR5, URZ ;  /* 0x0000003f00057c82 */ /* 0x000fe40008000000 */
[----:B------:R-:W-:Y:S02]  /*1710*/  UIADD3.64 UR10, UR4, UR10, URZ ;  /* 0x0000000a040a7297 */ /* 0x000fe4000fffe03f */
[----:B------:R-:W-:Y:S01]  /*1720*/  UIADD3.64 UR8, UR16, UR8, URZ ;  /* 0x0000000810087297 */ /* 0x000fe2000fffe03f */
[----:B------:R-:W-:Y:S01]  /*1730*/  HGMMA.64x64x16.F32.BF16 R24, gdesc[UR12], R24, gsb0 ;  /* 0x00e000000c1879f0 */ /* 0x000fe20008001818 */
[----:B------:R-:W-:-:S02]  /*1740*/  ULOP3.LUT UR12, UR16, 0x2000000, URZ, 0xfc, !UPT ;  /* 0x02000000100c7892 */ /* 0x000fc4000f8efc3f */
[----:B------:R-:W-:Y:S02]  /*1750*/  ULOP3.LUT UR14, UR4, 0x1000000, URZ, 0xfc, !UPT ;  /* 0x01000000040e7892 */ /* 0x000fe4000f8efc3f */
[----:B------:R-:W-:Y:S01]  /*1760*/  ULOP3.LUT UR13, UR17, 0x80000020, URZ, 0xfc, !UPT ;  /* 0x80000020110d7892 */ /* 0x000fe2000f8efc3f */
[----:B------:R-:W-:Y:S01]  /*1770*/  UMOV UR15, 0x80000020 ;  /* 0x80000020000f7882 */ /* 0x000fe20000000000 */
[----:B------:R-:W-:Y:S01]  /*1780*/  UMOV UR4, UR20 ;  /* 0x0000001400047c82 */ /* 0x000fe20008000000 */
        /* <DEDUP_REMOVED lines=13> */
[----:B--2---:R-:W-:Y:S01]  /*1860*/  IMAD R57, R8, 0x2, R19 ;  /* 0x0000000208397824 */ /* 0x004fe200078e0213 */
[----:B------:R-:W-:-:S04]  /*1870*/  DEPBAR.LE SB0, 0x4 ;  /* 0x000081000000791a */ /* 0x000fc80000000000 */
[----:B------:R-:W-:Y:S06]  /*1880*/  BAR.SYNC.DEFER_BLOCKING 0x0 ;  /* 0x0000000000007b1d */ /* 0x000fec0000010000 */
[----:B------:R-:W-:-:S06]  /*1890*/  WARPGROUP.ARRIVE ;  /* 0x00000000000079c5 */ /* 0x000fcc0000000000 */
[----:B------:R-:W-:Y:S04]  /*18a0*/  HGMMA.64x64x16.F32.BF16 R24, gdesc[UR12], R24 ;  /* 0x00e000000c1879f0 */ /* 0x000fe80008701818 */
[----:B------:R-:W-:Y:S03]  /*18b0*/  HGMMA.64x64x16.F32.BF16 R24, gdesc[UR8], R24, gsb0 ;  /* 0x00e00000081879f0 */ /* 0x000fe60008001818 */
[----:B------:R-:W-:Y:S02]  /*18c0*/  WARPGROUP.DEPBAR.LE gsb0, 0x1 ;  /* 0x00008000000079c5 */ /* 0x000fe40000010100 */
[----:B------:R-:W-:Y:S06]  /*18d0*/  BAR.SYNC.DEFER_BLOCKING 0x0 ;  /* 0x0000000000007b1d */ /* 0x000fec0000010000 */
[----:B------:R-:W-:Y:S01]  /*18e0*/  @!PT LDS RZ, [RZ] ;  /* 0x00000000fffff984 */ /* 0x000fe20000000800 */
[----:B------:R-:W-:Y:S01]  /*18f0*/  @!PT LDS RZ, [RZ] ;  /* 0x00000000fffff984 */ /* 0x000fe20000000800 */
[----:B------:R-:W-:Y:S01]  /*1900*/  @!PT LDS RZ, [RZ] ;  /* 0x00000000fffff984 */ /* 0x000fe20000000800 */
[----:B------:R1:W-:Y:S04]  /*1910*/  LDGSTS.E.BYPASS.128 [R57], desc[UR18][R2.64+0x100], !P0 ;  /* 0x0000010002397fae */ /* 0x0003e8000c101c52 */
[----:B------:R2:W-:Y:S04]  /*1920*/  LDGSTS.E.BYPASS.128 [R59], desc[UR18][R4.64+0x100], !P0 ;  /* 0x00000100043b7fae */ /* 0x0005e8000c101c52 */
[----:B------:R-:W0:Y:S04]  /*1930*/  LDGDEPBAR ;  /* 0x00000000000079af */ /* 0x000e280000000000 */
[----:B------:R2:W-:Y:S01]  /*1940*/  LDGSTS.E.BYPASS.128 [R61+0x8000], desc[UR18][R10.64+0x100], !P0 ;  /* 0x080001000a3d7fae */ /* 0x0005e2000c101c52 */
[----:B------:R-:W-:-:S03]  /*1950*/  IADD3 R14, P0, R10, 0x140, RZ ;  /* 0x000001400a0e7810 */ /* 0x000fc60007f1e0ff */
[----:B------:R-:W0:Y:S02]  /*1960*/  LDGDEPBAR ;  /* 0x00000000000079af */ /* 0x000e240000000000 */
[----:B------:R-:W-:Y:S01]  /*1970*/  IMAD.X R21, RZ, RZ, R11, P0 ;  /* 0x000000ffff157224 */ /* 0x000fe200000e060b */
[----:B------:R-:W-:-:S05]  /*1980*/  IADD3 R16, P0, R4, 0x140, RZ ;  /* 0x0000014004107810 */ /* 0x000fca0007f1e0ff */
[----:B------:R-:W-:Y:S01]  /*1990*/  IMAD.X R19, RZ, RZ, R5, P0 ;  /* 0x000000ffff137224 */ /* 0x000fe200000e0605 */
[----:B-1----:R-:W-:-:S05]  /*19a0*/  IADD3 R2, P0, R2, 0x140, RZ ;  /* 0x0000014002027810 */ /* 0x002fca0007f1e0ff */
[----:B------:R-:W-:Y:S01]  /*19b0*/  IMAD.X R3, RZ, RZ, R3, P0 ;  /* 0x000000ffff037224 */ /* 0x000fe200000e0603 */
[----:B------:R-:W-:-:S13]  /*19c0*/  ISETP.GE.U32.AND P0, PT, R20, 0x3be0, PT ;  /* 0x00003be01400780c */ /* 0x000fda0003f06070 */
[----:B--2---:R-:W-:Y:S05]  /*19d0*/  @!P0 BRA `(.L_x_0) ;  /* 0xfffffff0004c8947 */ /* 0x004fea000383ffff */
[----:B------:R-:W-:Y:S02]  /*19e0*/  WARPGROUP.DEPBAR.LE gsb0, 0x0 ;  /* 0x00008000000079c5 */ /* 0x000fe40000010000 */
[----:B------:R-:W-:-:S04]  /*19f0*/  DEPBAR.LE SB0, 0x0 ;  /* 0x000080000000791a */ /* 0x000fc80000000000 */
[----:B------:R-:W-:Y:S01]  /*1a00*/  IMAD.SHL.U32 R2, R17, 0x4, RZ ;  /* 0x0000000411027824 */ /* 0x000fe200078e00ff */
[----:B------:R-:W-:Y:S02]  /*1a10*/  LOP3.LUT R13, R13, 0xf, RZ, 0xc0, !PT ;  /* 0x0000000f0d0d7812 */ /* 0x000fe400078ec0ff */
[----:B------:R-:W-:Y:S02]  /*1a20*/  LOP3.LUT R18, R18, 0x7, RZ, 0xc0, !PT ;  /* 0x0000000712127812 */ /* 0x000fe400078ec0ff */
[----:B------:R-:W-:Y:S02]  /*1a30*/  LOP3.LUT R2, R2, 0x8, RZ, 0xc0, !PT ;  /* 0x0000000802027812 */ /* 0x000fe400078ec0ff */
[----:B------:R-:W-:Y:S02]  /*1a40*/  F2FP.BF16.F32.PACK_AB R24, R25, R24 ;  /* 0x000000181918723e */ /* 0x000fe400000010ff */
[----:B------:R-:W-:Y:S01]  /*1a50*/  F2FP.BF16.F32.PACK_AB R25, R27, R26 ;  /* 0x0000001a1b19723e */ /* 0x000fe200000010ff */
[----:B------:R-:W-:Y:S01]  /*1a60*/  IMAD R13, R13, 0x48, R2 ;  /* 0x000000480d0d7824 */ /* 0x000fe200078e0202 */
[----:B------:R-:W-:-:S02]  /*1a70*/  F2FP.BF16.F32.PACK_AB R32, R33, R32 ;  /* 0x000000202120723e */ /* 0x000fc400000010ff */
[----:B------:R-:W-:Y:S01]  /*1a80*/  F2FP.BF16.F32.PACK_AB R26, R29, R28 ;  /* 0x0000001c1d1a723e */ /* 0x000fe200000010ff */
[----:B------:R-:W-:Y:S01]  /*1a90*/  IMAD R13, R18, 0x480, R13 ;  /* 0x00000480120d7824 */ /* 0x000fe200078e020d */
[----:B------:R-:W-:Y:S02]  /*1aa0*/  F2FP.BF16.F32.PACK_AB R27, R31, R30 ;  /* 0x0000001e1f1b723e */ /* 0x000fe400000010ff */
[----:B------:R-:W-:Y:S02]  /*1ab0*/  F2FP.BF16.F32.PACK_AB R33, R35, R34 ;  /* 0x000000222321723e */ /* 0x000fe400000010ff */
[----:B------:R-:W-:Y:S02]  /*1ac0*/  F2FP.BF16.F32.PACK_AB R40, R41, R40 ;  /* 0x000000282928723e */ /* 0x000fe400000010ff */
[----:B------:R-:W-:Y:S01]  /*1ad0*/  LEA R5, R13, UR6, 0x1 ;  /* 0x000000060d057c11 */ /* 0x000fe2000f8e08ff */
[----:B------:R-:W-:Y:S01]  /*1ae0*/  BAR.SYNC.DEFER_BLOCKING 0x0 ;  /* 0x0000000000007b1d */ /* 0x000fe20000010000 */
[----:B------:R-:W-:-:S02]  /*1af0*/  F2FP.BF16.F32.PACK_AB R34, R37, R36 ;  /* 0x000000242522723e */ /* 0x000fc400000010ff */
[----:B------:R-:W-:Y:S02]  /*1b00*/  F2FP.BF16.F32.PACK_AB R35, R39, R38 ;  /* 0x000000262723723e */ /* 0x000fe400000010ff */
[----:B------:R-:W-:Y:S02]  /*1b10*/  F2FP.BF16.F32.PACK_AB R41, R43, R42 ;  /* 0x0000002a2b29723e */ /* 0x000fe400000010ff */
[----:B------:R-:W-:Y:S02]  /*1b20*/  F2FP.BF16.F32.PACK_AB R48, R49, R48 ;  /* 0x000000303130723e */ /* 0x000fe400000010ff */
[----:B------:R-:W-:Y:S02]  /*1b30*/  F2FP.BF16.F32.PACK_AB R42, R45, R44 ;  /* 0x0000002c2d2a723e */ /* 0x000fe400000010ff */
[----:B------:R-:W-:Y:S02]  /*1b40*/  F2FP.BF16.F32.PACK_AB R43, R47, R46 ;  /* 0x0000002e2f2b723e */ /* 0x000fe400000010ff */
[----:B------:R-:W-:-:S02]  /*1b50*/  F2FP.BF16.F32.PACK_AB R49, R51, R50 ;  /* 0x000000323331723e */ /* 0x000fc400000010ff */
[----:B------:R-:W-:Y:S02]  /*1b60*/  F2FP.BF16.F32.PACK_AB R50, R53, R52 ;  /* 0x000000343532723e */ /* 0x000fe400000010ff */
[----:B------:R-:W-:Y:S02]  /*1b70*/  F2FP.BF16.F32.PACK_AB R51, R55, R54 ;  /* 0x000000363733723e */ /* 0x000fe400000010ff */
[----:B------:R-:W-:Y:S02]  /*1b80*/  LOP3.LUT R17, R17, 0x3, RZ, 0xc0, !PT ;  /* 0x0000000311117812 */ /* 0x000fe400078ec0ff */
[----:B------:R-:W-:Y:S02]  /*1b90*/  LOP3.LUT R2, R0, 0x38, RZ, 0xc0, !PT ;  /* 0x0000003800027812 */ /* 0x000fe400078ec0ff */
[----:B------:R-:W-:Y:S01]  /*1ba0*/  LOP3.LUT R7, R7, 0x38, R0, 0xf8, !PT ;  /* 0x0000003807077812 */ /* 0x000fe200078ef800 */
[----:B------:R1:W-:Y:S01]  /*1bb0*/  STSM.16.M88.4 [R5], R24 ;  /* 0x0000001805007844 */ /* 0x0003e20000000200 */
[----:B------:R-:W-:Y:S01]  /*1bc0*/  IMAD R17, R18, 0x4, R17 ;  /* 0x0000000412117824 */ /* 0x000fe200078e0211 */
[----:B------:R-:W-:-:S02]  /*1bd0*/  LOP3.LUT R0, R6, 0x20, RZ, 0xfc, !PT ;  /* 0x0000002006007812 */ /* 0x000fc400078efcff */
[----:B------:R-:W-:Y:S01]  /*1be0*/  STSM.16.M88.4 [R5+0x20], R32 ;  /* 0x0000202005007844 */ /* 0x000fe20000000200 */
[----:B------:R-:W-:Y:S01]  /*1bf0*/  IMAD R2, R17, 0x48, R2 ;  /* 0x0000004811027824 */ /* 0x000fe200078e0202 */
[----:B------:R-:W-:Y:S01]  /*1c00*/  ISETP.GE.AND P0, PT, R7, 0xc00, PT ;  /* 0x00000c000700780c */ /* 0x000fe20003f06270 */
[C---:B------:R-:W-:Y:S01]  /*1c10*/  IMAD R11, R6.reuse, 0xc00, R7 ;  /* 0x00000c00060b7824 */ /* 0x040fe200078e0207 */
[----:B------:R-:W-:Y:S01]  /*1c20*/  STSM.16.M88.4 [R5+0x40], R40 ;  /* 0x0000402805007844 */ /* 0x000fe20000000200 */
[----:B------:R-:W-:Y:S02]  /*1c30*/  LOP3.LUT R4, R6, 0x40, RZ, 0xfc, !PT ;  /* 0x0000004006047812 */ /* 0x000fe400078efcff */
[----:B------:R-:W-:Y:S01]  /*1c40*/  LEA R10, R2, UR6, 0x1 ;  /* 0x00000006020a7c11 */ /* 0x000fe2000f8e08ff */
[----:B------:R2:W-:Y:S01]  /*1c50*/  STSM.16.M88.4 [R5+0x60], R48 ;  /* 0x0000603005007844 */ /* 0x0005e20000000200 */
[----:B------:R-:W2:Y:S08]  /*1c60*/  LDC.64 R2, c[0x0][0x220] ;  /* 0x00008800ff027b82 */ /* 0x000eb00000000a00 */
[----:B------:R-:W-:Y:S01]  /*1c70*/  BAR.SYNC.DEFER_BLOCKING 0x0 ;  /* 0x0000000000007b1d */ /* 0x000fe20000010000 */
[CC--:B------:R-:W-:Y:S01]  /*1c80*/  ISETP.LT.AND P3, PT, R6.reuse, R9.reuse, !P0 ;  /* 0x000000090600720c */ /* 0x0c0fe20004761270 */
[C---:B------:R-:W-:Y:S01]  /*1c90*/  VIADD R7, R11.reuse, 0x18000 ;  /* 0x000180000b077836 */ /* 0x040fe20000000000 */
[----:B------:R-:W-:Y:S01]  /*1ca0*/  LOP3.LUT R6, R6, 0x60, RZ, 0xfc, !PT ;  /* 0x0000006006067812 */ /* 0x000fe200078efcff */
[----:B-1----:R-:W-:Y:S01]  /*1cb0*/  VIADD R25, R11, 0x30000 ;  /* 0x000300000b197836 */ /* 0x002fe20000000000 */
[----:B------:R-:W-:-:S02]  /*1cc0*/  ISETP.LT.AND P2, PT, R0, R9, !P0 ;  /* 0x000000090000720c */ /* 0x000fc40004741270 */
[-C--:B------:R-:W-:Y:S02]  /*1cd0*/  ISETP.LT.AND P1, PT, R4, R9.reuse, !P0 ;  /* 0x000000090400720c */ /* 0x080fe40004721270 */
[----:B------:R-:W-:Y:S01]  /*1ce0*/  ISETP.LT.AND P0, PT, R6, R9, !P0 ;  /* 0x000000090600720c */ /* 0x000fe20004701270 */
[--C-:B--2---:R-:W-:Y:S01]  /*1cf0*/  IMAD.WIDE R4, R11, 0x2, R2.reuse ;  /* 0x000000020b047825 */ /* 0x104fe200078e0202 */
[----:B------:R-:W1:Y:S03]  /*1d00*/  LDS.128 R20, [R10] ;  /* 0x000000000a147984 */ /* 0x000e660000000c00 */
[--C-:B------:R-:W-:Y:S01]  /*1d10*/  IMAD.WIDE R6, R7, 0x2, R2.reuse ;  /* 0x0000000207067825 */ /* 0x100fe200078e0202 */
[----:B------:R-:W2:Y:S03]  /*1d20*/  LDS.128 R16, [R10+0x1200] ;  /* 0x001200000a107984 */ /* 0x000ea60000000c00 */
[----:B------:R-:W-:Y:S01]  /*1d30*/  IMAD.WIDE R8, R25, 0x2, R2 ;  /* 0x0000000219087825 */ /* 0x000fe200078e0202 */
[----:B------:R-:W3:Y:S04]  /*1d40*/  LDS.128 R12, [R10+0x2400] ;  /* 0x002400000a0c7984 */ /* 0x000ee80000000c00 */
[----:B-1----:R1:W-:Y:S04]  /*1d50*/  @P3 STG.E.128 desc[UR18][R4.64], R20 ;  /* 0x0000001404003986 */ /* 0x0023e8000c101d12 */
[----:B--2---:R1:W-:Y:S04]  /*1d60*/  @P2 STG.E.128 desc[UR18][R6.64], R16 ;  /* 0x0000001006002986 */ /* 0x0043e8000c101d12 */
[----:B---3--:R1:W-:Y:S01]  /*1d70*/  @P1 STG.E.128 desc[UR18][R8.64], R12 ;  /* 0x0000000c08001986 */ /* 0x0083e2000c101d12 */
[----:B------:R-:W-:Y:S05]  /*1d80*/  @!P0 EXIT ;  /* 0x000000000000894d */ /* 0x000fea0003800000 */
[----:B-1----:R-:W1:Y:S01]  /*1d90*/  LDS.128 R4, [R10+0x3600] ;  /* 0x003600000a047984 */ /* 0x002e620000000c00 */
[----:B------:R-:W-:-:S04]  /*1da0*/  VIADD R11, R11, 0x48000 ;  /* 0x000480000b0b7836 */ /* 0x000fc80000000000 */
[----:B------:R-:W-:-:S05]  /*1db0*/  IMAD.WIDE R2, R11, 0x2, R2 ;  /* 0x000000020b027825 */ /* 0x000fca00078e0202 */
[----:B-1----:R-:W-:Y:S01]  /*1dc0*/  STG.E.128 desc[UR18][R2.64], R4 ;  /* 0x0000000402007986 */ /* 0x002fe2000c101d12 */
[----:B------:R-:W-:Y:S05]  /*1dd0*/  EXIT ;  /* 0x000000000000794d */ /* 0x000fea0003800000 */
.L_x_1:
[----:B------:R-:W-:-:S00]  /*1de0*/  BRA `(.L_x_1) ;  /* 0xfffffffc00fc7947 */ /* 0x000fc0000383ffff */
[----:B------:R-:W-:-:S00]  /*1df0*/  NOP ;  /* 0x0000000000007918 */ /* 0x000fc00000000000 */
        /* <DEDUP_REMOVED lines=8> */
.L_x_2:


//--------------------- .nv.shared.triton_mm      --------------------------
	.section	.nv.shared.triton_mm,"aw",@nobits
	.sectionflags	@""
	.align	16
	.zero		1024


//--------------------- .nv.constant0.triton_mm   --------------------------
	.section	.nv.constant0.triton_mm,"a",@progbits
	.sectionflags	@""
	.align	4
.nv.constant0.triton_mm:
	.zero		556
